//
// Generated by NVIDIA NVVM Compiler
//
// Compiler Build ID: CL-36424714
// Cuda compilation tools, release 13.0, V13.0.88
// Based on NVVM 20.0.0
//

.version 9.0
.target sm_100
.address_size 64

	// .globl	_Z6renderPfii

.visible .entry _Z6renderPfii(
	.param .u64 .ptr .align 1 _Z6renderPfii_param_0,
	.param .u32 _Z6renderPfii_param_1,
	.param .u32 _Z6renderPfii_param_2
)
{
	.reg .pred 	%p<4>;
	.reg .b32 	%r<18>;
	.reg .b32 	%f<7>;
	.reg .b64 	%rd<5>;

	ld.param.u64 	%rd1, [_Z6renderPfii_param_0];
	ld.param.u32 	%r3, [_Z6renderPfii_param_1];
	ld.param.u32 	%r5, [_Z6renderPfii_param_2];
	mov.u32 	%r6, %ctaid.x;
	mov.u32 	%r7, %ntid.x;
	mov.u32 	%r8, %tid.x;
	mad.lo.s32 	%r1, %r6, %r7, %r8;
	mov.u32 	%r9, %ctaid.y;
	mov.u32 	%r10, %ntid.y;
	mov.u32 	%r11, %tid.y;
	mad.lo.s32 	%r12, %r9, %r10, %r11;
	setp.ge.s32 	%p1, %r1, %r3;
	setp.ge.s32 	%p2, %r12, %r5;
	or.pred  	%p3, %p1, %p2;
	@%p3 bra 	$L__BB0_2;
	cvta.to.global.u64 	%rd2, %rd1;
	cvt.rn.f32.s32 	%f1, %r1;
	add.s32 	%r13, %r3, -1;
	cvt.rn.f32.s32 	%f2, %r13;
	div.rn.f32 	%f3, %f1, %f2;
	cvt.rn.f32.u32 	%f4, %r12;
	add.s32 	%r14, %r5, -1;
	cvt.rn.f32.u32 	%f5, %r14;
	div.rn.f32 	%f6, %f4, %f5;
	mad.lo.s32 	%r15, %r3, %r12, %r1;
	mul.lo.s32 	%r16, %r15, 3;
	mul.wide.s32 	%rd3, %r16, 4;
	add.s64 	%rd4, %rd2, %rd3;
	st.global.f32 	[%rd4], %f3;
	st.global.f32 	[%rd4+4], %f6;
	mov.b32 	%r17, 1048576000;
	st.global.u32 	[%rd4+8], %r17;
$L__BB0_2:
	ret;

}


// ===== COMPILED SASS (sm_100) =====

	.target	sm_100

	.elftype	@"ET_EXEC"


//--------------------- .note.nv.tkinfo           --------------------------
	.section	.note.nv.tkinfo,"",@"SHT_NOTE"
	.sectionflags	@"SHF_NOTE_NV_TKINFO"
	.tkinfo
        /*0018*/ 	.word	0x00000002
        /*0030*/ 	.string	""
        /*0030*/ 	.string	"ptxas"
        /*0030*/ 	.string	"Cuda compilation tools, release 13.0, V13.0.88"
        /*0030*/ 	.string	"Build cuda_13.0.r13.0/compiler.36424714_0"
        /*0030*/ 	.string	"-arch sm_100 -m 64 "



//--------------------- .note.nv.cuinfo           --------------------------
	.section	.note.nv.cuinfo,"",@"SHT_NOTE"
	.sectionflags	@"SHF_NOTE_NV_CUINFO"
        /*0018*/ 	.short	0x0002
        /*001a*/ 	.short	0x0064
        /*001c*/ 	.short	0x0082
	.zero		2


//--------------------- .nv.info                  --------------------------
	.section	.nv.info,"",@"SHT_CUDA_INFO"
	.align	4


	//----- nvinfo : EIATTR_REGCOUNT
	.align		4
        /*0000*/ 	.byte	0x04, 0x2f
        /*0002*/ 	.short	(.L_1 - .L_0)
	.align		4
.L_0:
        /*0004*/ 	.word	index@(_Z6renderPfii)
        /*0008*/ 	.word	0x00000011


	//----- nvinfo : EIATTR_FRAME_SIZE
	.align		4
.L_1:
        /*000c*/ 	.byte	0x04, 0x11
        /*000e*/ 	.short	(.L_3 - .L_2)
	.align		4
.L_2:
        /*0010*/ 	.word	index@($__internal_0_$__cuda_sm3x_div_rn_noftz_f32_slowpath)
        /*0014*/ 	.word	0x00000000


	//----- nvinfo : EIATTR_FRAME_SIZE
	.align		4
.L_3:
        /*0018*/ 	.byte	0x04, 0x11
        /*001a*/ 	.short	(.L_5 - .L_4)
	.align		4
.L_4:
        /*001c*/ 	.word	index@(_Z6renderPfii)
        /*0020*/ 	.word	0x00000000


	//----- nvinfo : EIATTR_MIN_STACK_SIZE
	.align		4
.L_5:
        /*0024*/ 	.byte	0x04, 0x12
        /*0026*/ 	.short	(.L_7 - .L_6)
	.align		4
.L_6:
        /*0028*/ 	.word	index@(_Z6renderPfii)
        /*002c*/ 	.word	0x00000000
.L_7:


//--------------------- .nv.compat                --------------------------
	.section	.nv.compat,"",@"SHT_CUDA_COMPAT_INFO"
	.align	4
        /*0000*/ 	.byte	0x02, 0x09, 0x00, 0x00, 0x02, 0x02, 0x01, 0x00, 0x02, 0x05, 0x05, 0x00, 0x03, 0x07, 0x01, 0x01
        /*0010*/ 	.byte	0x02, 0x03, 0x00, 0x00, 0x02, 0x06, 0x01, 0x00, 0x04, 0x0b, 0x08, 0x00, 0x01, 0x00, 0x00, 0x00
        /*0020*/ 	.byte	0x00, 0x00, 0x00, 0x00


//--------------------- .nv.info._Z6renderPfii    --------------------------
	.section	.nv.info._Z6renderPfii,"",@"SHT_CUDA_INFO"
	.sectionflags	@""
	.align	4


	//----- nvinfo : EIATTR_CUDA_API_VERSION
	.align		4
        /*0000*/ 	.byte	0x04, 0x37
        /*0002*/ 	.short	(.L_9 - .L_8)
.L_8:
        /*0004*/ 	.word	0x00000082


	//----- nvinfo : EIATTR_KPARAM_INFO
	.align		4
.L_9:
        /*0008*/ 	.byte	0x04, 0x17
        /*000a*/ 	.short	(.L_11 - .L_10)
.L_10:
        /*000c*/ 	.word	0x00000000
        /*0010*/ 	.short	0x0002
        /*0012*/ 	.short	0x000c
        /*0014*/ 	.byte	0x00, 0xf0, 0x11, 0x00


	//----- nvinfo : EIATTR_KPARAM_INFO
	.align		4
.L_11:
        /*0018*/ 	.byte	0x04, 0x17
        /*001a*/ 	.short	(.L_13 - .L_12)
.L_12:
        /*001c*/ 	.word	0x00000000
        /*0020*/ 	.short	0x0001
        /*0022*/ 	.short	0x0008
        /*0024*/ 	.byte	0x00, 0xf0, 0x11, 0x00


	//----- nvinfo : EIATTR_KPARAM_INFO
	.align		4
.L_13:
        /*0028*/ 	.byte	0x04, 0x17
        /*002a*/ 	.short	(.L_15 - .L_14)
.L_14:
        /*002c*/ 	.word	0x00000000
        /*0030*/ 	.short	0x0000
        /*0032*/ 	.short	0x0000
        /*0034*/ 	.byte	0x00, 0xf5, 0x21, 0x00


	//----- nvinfo : EIATTR_SPARSE_MMA_MASK
	.align		4
.L_15:
        /*0038*/ 	.byte	0x03, 0x50
        /*003a*/ 	.short	0x0000


	//----- nvinfo : EIATTR_MAXREG_COUNT
	.align		4
        /*003c*/ 	.byte	0x03, 0x1b
        /*003e*/ 	.short	0x00ff


	//----- nvinfo : EIATTR_MERCURY_ISA_VERSION
	.align		4
        /*0040*/ 	.byte	0x03, 0x5f
        /*0042*/ 	.short	0x0101


	//----- nvinfo : EIATTR_VRC_CTA_INIT_COUNT
	.align		4
        /*0044*/ 	.byte	0x02, 0x4a
	.zero		1
	.zero		1


	//----- nvinfo : EIATTR_EXIT_INSTR_OFFSETS
	.align		4
        /*0048*/ 	.byte	0x04, 0x1c
        /*004a*/ 	.short	(.L_17 - .L_16)


	//   ....[0]....
.L_16:
        /*004c*/ 	.word	0x000000c0


	//   ....[1]....
        /*0050*/ 	.word	0x00000380


	//----- nvinfo : EIATTR_CRS_STACK_SIZE
	.align		4
.L_17:
        /*0054*/ 	.byte	0x04, 0x1e
        /*0056*/ 	.short	(.L_19 - .L_18)
.L_18:
        /*0058*/ 	.word	0x00000000


	//----- nvinfo : EIATTR_CBANK_PARAM_SIZE
	.align		4
.L_19:
        /*005c*/ 	.byte	0x03, 0x19
        /*005e*/ 	.short	0x0010


	//----- nvinfo : EIATTR_PARAM_CBANK
	.align		4
        /*0060*/ 	.byte	0x04, 0x0a
        /*0062*/ 	.short	(.L_21 - .L_20)
	.align		4
.L_20:
        /*0064*/ 	.word	index@(.nv.constant0._Z6renderPfii)
        /*0068*/ 	.short	0x0380
        /*006a*/ 	.short	0x0010


	//----- nvinfo : EIATTR_SW_WAR
	.align		4
.L_21:
        /*006c*/ 	.byte	0x04, 0x36
        /*006e*/ 	.short	(.L_23 - .L_22)
.L_22:
        /*0070*/ 	.word	0x00000008
.L_23:


//--------------------- .nv.callgraph             --------------------------
	.section	.nv.callgraph,"",@"SHT_CUDA_CALLGRAPH"
	.align	4
	.sectionentsize	8
	.align		4
        /*0000*/ 	.word	0x00000000
	.align		4
        /*0004*/ 	.word	0xffffffff
	.align		4
        /*0008*/ 	.word	0x00000000
	.align		4
        /*000c*/ 	.word	0xfffffffe
	.align		4
        /*0010*/ 	.word	0x00000000
	.align		4
        /*0014*/ 	.word	0xfffffffd
	.align		4
        /*0018*/ 	.word	0x00000000
	.align		4
        /*001c*/ 	.word	0xfffffffc


//--------------------- .text._Z6renderPfii       --------------------------
	.section	.text._Z6renderPfii,"ax",@progbits
	.align	128
        .global         _Z6renderPfii
        .type           _Z6renderPfii,@function
        .size           _Z6renderPfii,(.L_x_16 - _Z6renderPfii)
        .other          _Z6renderPfii,@"STO_CUDA_ENTRY STV_DEFAULT"
_Z6renderPfii:
.text._Z6renderPfii:
[----:B------:R-:W-:Y:S01]  /*0000*/  LDC R1, c[0x0][0x37c] ;  /* 0x0000df00ff017b82 */ /* 0x000fe20000000800 */
[----:B------:R-:W0:Y:S07]  /*0010*/  S2R R0, SR_TID.Y ;  /* 0x0000000000007919 */ /* 0x000e2e0000002200 */
[----:B------:R-:W1:Y:S01]  /*0020*/  LDC R2, c[0x0][0x360] ;  /* 0x0000d800ff027b82 */ /* 0x000e620000000800 */
[----:B------:R-:W2:Y:S01]  /*0030*/  LDCU.64 UR4, c[0x0][0x388] ;  /* 0x00007100ff0477ac */ /* 0x000ea20008000a00 */
[----:B------:R-:W1:Y:S06]  /*0040*/  S2R R3, SR_TID.X ;  /* 0x0000000000037919 */ /* 0x000e6c0000002100 */
[----:B------:R-:W0:Y:S08]  /*0050*/  S2UR UR7, SR_CTAID.Y ;  /* 0x00000000000779c3 */ /* 0x000e300000002600 */
[----:B------:R-:W0:Y:S08]  /*0060*/  LDC R5, c[0x0][0x364] ;  /* 0x0000d900ff057b82 */ /* 0x000e300000000800 */
[----:B------:R-:W1:Y:S01]  /*0070*/  S2UR UR6, SR_CTAID.X ;  /* 0x00000000000679c3 */ /* 0x000e620000002500 */
[----:B0-----:R-:W-:-:S05]  /*0080*/  IMAD R5, R5, UR7, R0 ;  /* 0x0000000705057c24 */ /* 0x001fca000f8e0200 */
[----:B--2---:R-:W-:Y:S01]  /*0090*/  ISETP.GE.AND P0, PT, R5, UR5, PT ;  /* 0x0000000505007c0c */ /* 0x004fe2000bf06270 */
[----:B-1----:R-:W-:-:S05]  /*00a0*/  IMAD R2, R2, UR6, R3 ;  /* 0x0000000602027c24 */ /* 0x002fca000f8e0203 */
[----:B------:R-:W-:-:S13]  /*00b0*/  ISETP.GE.OR P0, PT, R2, UR4, P0 ;  /* 0x0000000402007c0c */ /* 0x000fda0008706670 */
[----:B------:R-:W-:Y:S05]  /*00c0*/  @P0 EXIT ;  /* 0x000000000000094d */ /* 0x000fea0003800000 */
[----:B------:R-:W-:Y:S01]  /*00d0*/  UIADD3 UR4, UPT, UPT, UR4, -0x1, URZ ;  /* 0xffffffff04047890 */ /* 0x000fe2000fffe0ff */
[----:B------:R-:W-:Y:S01]  /*00e0*/  I2FP.F32.S32 R0, R2 ;  /* 0x0000000200007245 */ /* 0x000fe20000201400 */
[----:B------:R-:W-:Y:S04]  /*00f0*/  BSSY.RECONVERGENT B0, `(.L_x_0) ;  /* 0x000000d000007945 */ /* 0x000fe80003800200 */
[----:B------:R-:W-:-:S04]  /*0100*/  I2FP.F32.S32 R3, UR4 ;  /* 0x0000000400037c45 */ /* 0x000fc80008201400 */
[----:B------:R-:W0:Y:S08]  /*0110*/  MUFU.RCP R4, R3 ;  /* 0x0000000300047308 */ /* 0x000e300000001000 */
[----:B------:R-:W1:Y:S01]  /*0120*/  FCHK P0, R0, R3 ;  /* 0x0000000300007302 */ /* 0x000e620000000000 */
[----:B0-----:R-:W-:-:S04]  /*0130*/  FFMA R7, -R3, R4, 1 ;  /* 0x3f80000003077423 */ /* 0x001fc80000000104 */
[----:B------:R-:W-:-:S04]  /*0140*/  FFMA R7, R4, R7, R4 ;  /* 0x0000000704077223 */ /* 0x000fc80000000004 */
[----:B------:R-:W-:-:S04]  /*0150*/  FFMA R4, R0, R7, RZ ;  /* 0x0000000700047223 */ /* 0x000fc800000000ff */
[----:B------:R-:W-:-:S04]  /*0160*/  FFMA R6, -R3, R4, R0 ;  /* 0x0000000403067223 */ /* 0x000fc80000000100 */
[----:B------:R-:W-:Y:S01]  /*0170*/  FFMA R4, R7, R6, R4 ;  /* 0x0000000607047223 */ /* 0x000fe20000000004 */
[----:B-1----:R-:W-:Y:S06]  /*0180*/  @!P0 BRA `(.L_x_1) ;  /* 0x00000000000c8947 */ /* 0x002fec0003800000 */
[----:B------:R-:W-:-:S07]  /*0190*/  MOV R6, 0x1b0 ;  /* 0x000001b000067802 */ /* 0x000fce0000000f00 */
[----:B------:R-:W-:Y:S05]  /*01a0*/  CALL.REL.NOINC `($__internal_0_$__cuda_sm3x_div_rn_noftz_f32_slowpath) ;  /* 0x0000000000787944 */ /* 0x000fea0003c00000 */
[----:B------:R-:W-:-:S07]  /*01b0*/  IMAD.MOV.U32 R4, RZ, RZ, R0 ;  /* 0x000000ffff047224 */ /* 0x000fce00078e0000 */
.L_x_1:
[----:B------:R-:W-:Y:S05]  /*01c0*/  BSYNC.RECONVERGENT B0 ;  /* 0x0000000000007941 */ /* 0x000fea0003800200 */
.L_x_0:
[----:B------:R-:W0:Y:S01]  /*01d0*/  LDCU UR4, c[0x0][0x38c] ;  /* 0x00007180ff0477ac */ /* 0x000e220008000800 */
[----:B------:R-:W-:Y:S01]  /*01e0*/  I2FP.F32.U32 R0, R5 ;  /* 0x0000000500007245 */ /* 0x000fe20000201000 */
[----:B------:R-:W-:Y:S01]  /*01f0*/  BSSY.RECONVERGENT B0, `(.L_x_2) ;  /* 0x000000f000007945 */ /* 0x000fe20003800200 */
[----:B0-----:R-:W-:-:S06]  /*0200*/  UIADD3 UR4, UPT, UPT, UR4, -0x1, URZ ;  /* 0xffffffff04047890 */ /* 0x001fcc000fffe0ff */
[----:B------:R-:W-:-:S04]  /*0210*/  I2FP.F32.U32 R3, UR4 ;  /* 0x0000000400037c45 */ /* 0x000fc80008201000 */
[----:B------:R-:W0:Y:S01]  /*0220*/  MUFU.RCP R6, R3 ;  /* 0x0000000300067308 */ /* 0x000e220000001000 */
[----:B------:R-:W1:Y:S07]  /*0230*/  LDCU.64 UR4, c[0x0][0x358] ;  /* 0x00006b00ff0477ac */ /* 0x000e6e0008000a00 */
[----:B------:R-:W2:Y:S01]  /*0240*/  FCHK P0, R0, R3 ;  /* 0x0000000300007302 */ /* 0x000ea20000000000 */
[----:B0-----:R-:W-:-:S04]  /*0250*/  FFMA R7, -R3, R6, 1 ;  /* 0x3f80000003077423 */ /* 0x001fc80000000106 */
[----:B------:R-:W-:-:S04]  /*0260*/  FFMA R7, R6, R7, R6 ;  /* 0x0000000706077223 */ /* 0x000fc80000000006 */
[----:B------:R-:W-:-:S04]  /*0270*/  FFMA R6, R0, R7, RZ ;  /* 0x0000000700067223 */ /* 0x000fc800000000ff */
[----:B------:R-:W-:-:S04]  /*0280*/  FFMA R8, -R3, R6, R0 ;  /* 0x0000000603087223 */ /* 0x000fc80000000100 */
[----:B------:R-:W-:Y:S01]  /*0290*/  FFMA R9, R7, R8, R6 ;  /* 0x0000000807097223 */ /* 0x000fe20000000006 */
[----:B-12---:R-:W-:Y:S06]  /*02a0*/  @!P0 BRA `(.L_x_3) ;  /* 0x00000000000c8947 */ /* 0x006fec0003800000 */
[----:B------:R-:W-:-:S07]  /*02b0*/  MOV R6, 0x2d0 ;  /* 0x000002d000067802 */ /* 0x000fce0000000f00 */
[----:B------:R-:W-:Y:S05]  /*02c0*/  CALL.REL.NOINC `($__internal_0_$__cuda_sm3x_div_rn_noftz_f32_slowpath) ;  /* 0x0000000000307944 */ /* 0x000fea0003c00000 */
[----:B------:R-:W-:-:S07]  /*02d0*/  IMAD.MOV.U32 R9, RZ, RZ, R0 ;  /* 0x000000ffff097224 */ /* 0x000fce00078e0000 */
.L_x_3:
[----:B------:R-:W-:Y:S05]  /*02e0*/  BSYNC.RECONVERGENT B0 ;  /* 0x0000000000007941 */ /* 0x000fea0003800200 */
.L_x_2:
[----:B------:R-:W0:Y:S01]  /*02f0*/  LDCU UR6, c[0x0][0x388] ;  /* 0x00007100ff0677ac */ /* 0x000e220008000800 */
[----:B------:R-:W1:Y:S01]  /*0300*/  LDC.64 R6, c[0x0][0x380] ;  /* 0x0000e000ff067b82 */ /* 0x000e620000000a00 */
[----:B0-----:R-:W-:Y:S02]  /*0310*/  IMAD R2, R5, UR6, R2 ;  /* 0x0000000605027c24 */ /* 0x001fe4000f8e0202 */
[----:B------:R-:W-:Y:S02]  /*0320*/  IMAD.MOV.U32 R5, RZ, RZ, 0x3e800000 ;  /* 0x3e800000ff057424 */ /* 0x000fe400078e00ff */
[----:B------:R-:W-:-:S04]  /*0330*/  IMAD R3, R2, 0x3, RZ ;  /* 0x0000000302037824 */ /* 0x000fc800078e02ff */
[----:B-1----:R-:W-:-:S05]  /*0340*/  IMAD.WIDE R2, R3, 0x4, R6 ;  /* 0x0000000403027825 */ /* 0x002fca00078e0206 */
[----:B------:R-:W-:Y:S04]  /*0350*/  STG.E desc[UR4][R2.64], R4 ;  /* 0x0000000402007986 */ /* 0x000fe8000c101904 */
[----:B------:R-:W-:Y:S04]  /*0360*/  STG.E desc[UR4][R2.64+0x4], R9 ;  /* 0x0000040902007986 */ /* 0x000fe8000c101904 */
[----:B------:R-:W-:Y:S01]  /*0370*/  STG.E desc[UR4][R2.64+0x8], R5 ;  /* 0x0000080502007986 */ /* 0x000fe2000c101904 */
[----:B------:R-:W-:Y:S05]  /*0380*/  EXIT ;  /* 0x000000000000794d */ /* 0x000fea0003800000 */
        .weak           $__internal_0_$__cuda_sm3x_div_rn_noftz_f32_slowpath
        .type           $__internal_0_$__cuda_sm3x_div_rn_noftz_f32_slowpath,@function
        .size           $__internal_0_$__cuda_sm3x_div_rn_noftz_f32_slowpath,(.L_x_16 - $__internal_0_$__cuda_sm3x_div_rn_noftz_f32_slowpath)
$__internal_0_$__cuda_sm3x_div_rn_noftz_f32_slowpath:
[----:B------:R-:W-:Y:S01]  /*0390*/  SHF.R.U32.HI R8, RZ, 0x17, R3 ;  /* 0x00000017ff087819 */ /* 0x000fe20000011603 */
[----:B------:R-:W-:Y:S01]  /*03a0*/  BSSY.RECONVERGENT B1, `(.L_x_4) ;  /* 0x0000062000017945 */ /* 0x000fe20003800200 */
[----:B------:R-:W-:Y:S02]  /*03b0*/  SHF.R.U32.HI R7, RZ, 0x17, R0 ;  /* 0x00000017ff077819 */ /* 0x000fe40000011600 */
[----:B------:R-:W-:Y:S02]  /*03c0*/  LOP3.LUT R12, R8, 0xff, RZ, 0xc0, !PT ;  /* 0x000000ff080c7812 */ /* 0x000fe400078ec0ff */
[----:B------:R-:W-:-:S03]  /*03d0*/  LOP3.LUT R10, R7, 0xff, RZ, 0xc0, !PT ;  /* 0x000000ff070a7812 */ /* 0x000fc600078ec0ff */
[----:B------:R-:W-:Y:S02]  /*03e0*/  VIADD R9, R12, 0xffffffff ;  /* 0xffffffff0c097836 */ /* 0x000fe40000000000 */
[----:B------:R-:W-:-:S03]  /*03f0*/  VIADD R8, R10, 0xffffffff ;  /* 0xffffffff0a087836 */ /* 0x000fc60000000000 */
[----:B------:R-:W-:-:S04]  /*0400*/  ISETP.GT.U32.AND P0, PT, R9, 0xfd, PT ;  /* 0x000000fd0900780c */ /* 0x000fc80003f04070 */
[----:B------:R-:W-:-:S13]  /*0410*/  ISETP.GT.U32.OR P0, PT, R8, 0xfd, P0 ;  /* 0x000000fd0800780c */ /* 0x000fda0000704470 */
[----:B------:R-:W-:Y:S01]  /*0420*/  @!P0 IMAD.MOV.U32 R7, RZ, RZ, RZ ;  /* 0x000000ffff078224 */ /* 0x000fe200078e00ff */
[----:B------:R-:W-:Y:S06]  /*0430*/  @!P0 BRA `(.L_x_5) ;  /* 0x00000000005c8947 */ /* 0x000fec0003800000 */
[----:B------:R-:W-:Y:S02]  /*0440*/  FSETP.GTU.FTZ.AND P0, PT, |R0|, +INF , PT ;  /* 0x7f8000000000780b */ /* 0x000fe40003f1c200 */
[----:B------:R-:W-:-:S04]  /*0450*/  FSETP.GTU.FTZ.AND P1, PT, |R3|, +INF , PT ;  /* 0x7f8000000300780b */ /* 0x000fc80003f3c200 */
[----:B------:R-:W-:-:S13]  /*0460*/  PLOP3.LUT P0, PT, P0, P1, PT, 0xf8, 0x8f ;  /* 0x00000000008f781c */ /* 0x000fda0000703f70 */
[----:B------:R-:W-:Y:S05]  /*0470*/  @P0 BRA `(.L_x_6) ;  /* 0x00000004004c0947 */ /* 0x000fea0003800000 */
[----:B------:R-:W-:-:S13]  /*0480*/  LOP3.LUT P0, RZ, R3, 0x7fffffff, R0, 0xc8, !PT ;  /* 0x7fffffff03ff7812 */ /* 0x000fda000780c800 */
[----:B------:R-:W-:Y:S05]  /*0490*/  @!P0 BRA `(.L_x_7) ;  /* 0x00000004003c8947 */ /* 0x000fea0003800000 */
[C---:B------:R-:W-:Y:S02]  /*04a0*/  FSETP.NEU.FTZ.AND P2, PT, |R0|.reuse, +INF , PT ;  /* 0x7f8000000000780b */ /* 0x040fe40003f5d200 */
[----:B------:R-:W-:Y:S02]  /*04b0*/  FSETP.NEU.FTZ.AND P1, PT, |R3|, +INF , PT ;  /* 0x7f8000000300780b */ /* 0x000fe40003f3d200 */
[----:B------:R-:W-:-:S11]  /*04c0*/  FSETP.NEU.FTZ.AND P0, PT, |R0|, +INF , PT ;  /* 0x7f8000000000780b */ /* 0x000fd60003f1d200 */
[----:B------:R-:W-:Y:S05]  /*04d0*/  @!P1 BRA !P2, `(.L_x_7) ;  /* 0x00000004002c9947 */ /* 0x000fea0005000000 */
[----:B------:R-:W-:-:S04]  /*04e0*/  LOP3.LUT P2, RZ, R0, 0x7fffffff, RZ, 0xc0, !PT ;  /* 0x7fffffff00ff7812 */ /* 0x000fc8000784c0ff */
[----:B------:R-:W-:-:S13]  /*04f0*/  PLOP3.LUT P1, PT, P1, P2, PT, 0x2f, 0xf2 ;  /* 0x0000000000f2781c */ /* 0x000fda0000f24577 */
[----:B------:R-:W-:Y:S05]  /*0500*/  @P1 BRA `(.L_x_8) ;  /* 0x0000000400181947 */ /* 0x000fea0003800000 */
[----:B------:R-:W-:-:S04]  /*0510*/  LOP3.LUT P1, RZ, R3, 0x7fffffff, RZ, 0xc0, !PT ;  /* 0x7fffffff03ff7812 */ /* 0x000fc8000782c0ff */
[----:B------:R-:W-:-:S13]  /*0520*/  PLOP3.LUT P0, PT, P0, P1, PT, 0x2f, 0xf2 ;  /* 0x0000000000f2781c */ /* 0x000fda0000702577 */
[----:B------:R-:W-:Y:S05]  /*0530*/  @P0 BRA `(.L_x_9) ;  /* 0x0000000400000947 */ /* 0x000fea0003800000 */
[----:B------:R-:W-:Y:S02]  /*0540*/  ISETP.GE.AND P0, PT, R8, RZ, PT ;  /* 0x000000ff0800720c */ /* 0x000fe40003f06270 */
[----:B------:R-:W-:-:S11]  /*0550*/  ISETP.GE.AND P1, PT, R9, RZ, PT ;  /* 0x000000ff0900720c */ /* 0x000fd60003f26270 */
[----:B------:R-:W-:Y:S02]  /*0560*/  @P0 IMAD.MOV.U32 R7, RZ, RZ, RZ ;  /* 0x000000ffff070224 */ /* 0x000fe400078e00ff */
[----:B------:R-:W-:Y:S01]  /*0570*/  @!P0 FFMA R0, R0, 1.84467440737095516160e+19, RZ ;  /* 0x5f80000000008823 */ /* 0x000fe200000000ff */
[----:B------:R-:W-:Y:S02]  /*0580*/  @!P0 IMAD.MOV.U32 R7, RZ, RZ, -0x40 ;  /* 0xffffffc0ff078424 */ /* 0x000fe400078e00ff */
[----:B------:R-:W-:Y:S02]  /*0590*/  @!P1 FFMA R3, R3, 1.84467440737095516160e+19, RZ ;  /* 0x5f80000003039823 */ /* 0x000fe400000000ff */
[----:B------:R-:W-:-:S07]  /*05a0*/  @!P1 VIADD R7, R7, 0x40 ;  /* 0x0000004007079836 */ /* 0x000fce0000000000 */
.L_x_5:
[----:B------:R-:W-:Y:S01]  /*05b0*/  LEA R8, R12, 0xc0800000, 0x17 ;  /* 0xc08000000c087811 */ /* 0x000fe200078eb8ff */
[----:B------:R-:W-:Y:S04]  /*05c0*/  BSSY.RECONVERGENT B2, `(.L_x_10) ;  /* 0x0000036000027945 */ /* 0x000fe80003800200 */
[----:B------:R-:W-:Y:S02]  /*05d0*/  IMAD.IADD R8, R3, 0x1, -R8 ;  /* 0x0000000103087824 */ /* 0x000fe400078e0a08 */
[----:B------:R-:W-:Y:S02]  /*05e0*/  VIADD R3, R10, 0xffffff81 ;  /* 0xffffff810a037836 */ /* 0x000fe40000000000 */
[----:B------:R0:W1:Y:S01]  /*05f0*/  MUFU.RCP R9, R8 ;  /* 0x0000000800097308 */ /* 0x0000620000001000 */
[----:B------:R-:W-:Y:S01]  /*0600*/  FADD.FTZ R11, -R8, -RZ ;  /* 0x800000ff080b7221 */ /* 0x000fe20000010100 */
[C---:B------:R-:W-:Y:S01]  /*0610*/  IMAD R0, R3.reuse, -0x800000, R0 ;  /* 0xff80000003007824 */ /* 0x040fe200078e0200 */
[----:B0-----:R-:W-:-:S05]  /*0620*/  IADD3 R8, PT, PT, R3, 0x7f, -R12 ;  /* 0x0000007f03087810 */ /* 0x001fca0007ffe80c */
[----:B------:R-:W-:Y:S02]  /*0630*/  IMAD.IADD R8, R8, 0x1, R7 ;  /* 0x0000000108087824 */ /* 0x000fe400078e0207 */
[----:B-1----:R-:W-:-:S04]  /*0640*/  FFMA R10, R9, R11, 1 ;  /* 0x3f800000090a7423 */ /* 0x002fc8000000000b */
[----:B------:R-:W-:-:S04]  /*0650*/  FFMA R14, R9, R10, R9 ;  /* 0x0000000a090e7223 */ /* 0x000fc80000000009 */
[----:B------:R-:W-:-:S04]  /*0660*/  FFMA R9, R0, R14, RZ ;  /* 0x0000000e00097223 */ /* 0x000fc800000000ff */
[----:B------:R-:W-:-:S04]  /*0670*/  FFMA R10, R11, R9, R0 ;  /* 0x000000090b0a7223 */ /* 0x000fc80000000000 */
[----:B------:R-:W-:-:S04]  /*0680*/  FFMA R9, R14, R10, R9 ;  /* 0x0000000a0e097223 */ /* 0x000fc80000000009 */
[----:B------:R-:W-:-:S04]  /*0690*/  FFMA R10, R11, R9, R0 ;  /* 0x000000090b0a7223 */ /* 0x000fc80000000000 */
[----:B------:R-:W-:-:S05]  /*06a0*/  FFMA R0, R14, R10, R9 ;  /* 0x0000000a0e007223 */ /* 0x000fca0000000009 */
[----:B------:R-:W-:-:S04]  /*06b0*/  SHF.R.U32.HI R3, RZ, 0x17, R0 ;  /* 0x00000017ff037819 */ /* 0x000fc80000011600 */
[----:B------:R-:W-:-:S05]  /*06c0*/  LOP3.LUT R3, R3, 0xff, RZ, 0xc0, !PT ;  /* 0x000000ff03037812 */ /* 0x000fca00078ec0ff */
[----:B------:R-:W-:-:S04]  /*06d0*/  IMAD.IADD R11, R3, 0x1, R8 ;  /* 0x00000001030b7824 */ /* 0x000fc800078e0208 */
[----:B------:R-:W-:-:S05]  /*06e0*/  VIADD R3, R11, 0xffffffff ;  /* 0xffffffff0b037836 */ /* 0x000fca0000000000 */
[----:B------:R-:W-:-:S13]  /*06f0*/  ISETP.GE.U32.AND P0, PT, R3, 0xfe, PT ;  /* 0x000000fe0300780c */ /* 0x000fda0003f06070 */
[----:B------:R-:W-:Y:S05]  /*0700*/  @!P0 BRA `(.L_x_11) ;  /* 0x0000000000808947 */ /* 0x000fea0003800000 */
[----:B------:R-:W-:-:S13]  /*0710*/  ISETP.GT.AND P0, PT, R11, 0xfe, PT ;  /* 0x000000fe0b00780c */ /* 0x000fda0003f04270 */
[----:B------:R-:W-:Y:S05]  /*0720*/  @P0 BRA `(.L_x_12) ;  /* 0x00000000006c0947 */ /* 0x000fea0003800000 */
[----:B------:R-:W-:-:S13]  /*0730*/  ISETP.GE.AND P0, PT, R11, 0x1, PT ;  /* 0x000000010b00780c */ /* 0x000fda0003f06270 */
[----:B------:R-:W-:Y:S05]  /*0740*/  @P0 BRA `(.L_x_13) ;  /* 0x0000000000740947 */ /* 0x000fea0003800000 */
[----:B------:R-:W-:Y:S02]  /*0750*/  ISETP.GE.AND P0, PT, R11, -0x18, PT ;  /* 0xffffffe80b00780c */ /* 0x000fe40003f06270 */
[----:B------:R-:W-:-:S11]  /*0760*/  LOP3.LUT R0, R0, 0x80000000, RZ, 0xc0, !PT ;  /* 0x8000000000007812 */ /* 0x000fd600078ec0ff */
[----:B------:R-:W-:Y:S05]  /*0770*/  @!P0 BRA `(.L_x_13) ;  /* 0x0000000000688947 */ /* 0x000fea0003800000 */
[CCC-:B------:R-:W-:Y:S01]  /*0780*/  FFMA.RZ R3, R14.reuse, R10.reuse, R9.reuse ;  /* 0x0000000a0e037223 */ /* 0x1c0fe2000000c009 */
[CCC-:B------:R-:W-:Y:S01]  /*0790*/  FFMA.RM R8, R14.reuse, R10.reuse, R9.reuse ;  /* 0x0000000a0e087223 */ /* 0x1c0fe20000004009 */
[C---:B------:R-:W-:Y:S02]  /*07a0*/  ISETP.NE.AND P2, PT, R11.reuse, RZ, PT ;  /* 0x000000ff0b00720c */ /* 0x040fe40003f45270 */
[----:B------:R-:W-:Y:S02]  /*07b0*/  ISETP.NE.AND P1, PT, R11, RZ, PT ;  /* 0x000000ff0b00720c */ /* 0x000fe40003f25270 */
[----:B------:R-:W-:Y:S01]  /*07c0*/  LOP3.LUT R7, R3, 0x7fffff, RZ, 0xc0, !PT ;  /* 0x007fffff03077812 */ /* 0x000fe200078ec0ff */
[----:B------:R-:W-:Y:S01]  /*07d0*/  FFMA.RP R3, R14, R10, R9 ;  /* 0x0000000a0e037223 */ /* 0x000fe20000008009 */
[----:B------:R-:W-:Y:S02]  /*07e0*/  VIADD R10, R11, 0x20 ;  /* 0x000000200b0a7836 */ /* 0x000fe40000000000 */
[----:B------:R-:W-:Y:S01]  /*07f0*/  LOP3.LUT R7, R7, 0x800000, RZ, 0xfc, !PT ;  /* 0x0080000007077812 */ /* 0x000fe200078efcff */
[----:B------:R-:W-:Y:S01]  /*0800*/  IMAD.MOV R9, RZ, RZ, -R11 ;  /* 0x000000ffff097224 */ /* 0x000fe200078e0a0b */
[----:B------:R-:W-:-:S02]  /*0810*/  FSETP.NEU.FTZ.AND P0, PT, R3, R8, PT ;  /* 0x000000080300720b */ /* 0x000fc40003f1d000 */
[----:B------:R-:W-:Y:S02]  /*0820*/  SHF.L.U32 R10, R7, R10, RZ ;  /* 0x0000000a070a7219 */ /* 0x000fe400000006ff */
[----:B------:R-:W-:Y:S02]  /*0830*/  SEL R8, R9, RZ, P2 ;  /* 0x000000ff09087207 */ /* 0x000fe40001000000 */
[----:B------:R-:W-:Y:S02]  /*0840*/  ISETP.NE.AND P1, PT, R10, RZ, P1 ;  /* 0x000000ff0a00720c */ /* 0x000fe40000f25270 */
[----:B------:R-:W-:Y:S02]  /*0850*/  SHF.R.U32.HI R8, RZ, R8, R7 ;  /* 0x00000008ff087219 */ /* 0x000fe40000011607 */
[----:B------:R-:W-:Y:S02]  /*0860*/  PLOP3.LUT P0, PT, P0, P1, PT, 0xf8, 0x8f ;  /* 0x00000000008f781c */ /* 0x000fe40000703f70 */
[----:B------:R-:W-:-:S02]  /*0870*/  SHF.R.U32.HI R10, RZ, 0x1, R8 ;  /* 0x00000001ff0a7819 */ /* 0x000fc40000011608 */
[----:B------:R-:W-:-:S04]  /*0880*/  SEL R3, RZ, 0x1, !P0 ;  /* 0x00000001ff037807 */ /* 0x000fc80004000000 */
[----:B------:R-:W-:-:S04]  /*0890*/  LOP3.LUT R3, R3, 0x1, R10, 0xf8, !PT ;  /* 0x0000000103037812 */ /* 0x000fc800078ef80a */
[----:B------:R-:W-:-:S05]  /*08a0*/  LOP3.LUT R3, R3, R8, RZ, 0xc0, !PT ;  /* 0x0000000803037212 */ /* 0x000fca00078ec0ff */
[----:B------:R-:W-:-:S05]  /*08b0*/  IMAD.IADD R3, R10, 0x1, R3 ;  /* 0x000000010a037824 */ /* 0x000fca00078e0203 */
[----:B------:R-:W-:Y:S01]  /*08c0*/  LOP3.LUT R0, R3, R0, RZ, 0xfc, !PT ;  /* 0x0000000003007212 */ /* 0x000fe200078efcff */
[----:B------:R-:W-:Y:S06]  /*08d0*/  BRA `(.L_x_13) ;  /* 0x0000000000107947 */ /* 0x000fec0003800000 */
.L_x_12:
[----:B------:R-:W-:-:S04]  /*08e0*/  LOP3.LUT R0, R0, 0x80000000, RZ, 0xc0, !PT ;  /* 0x8000000000007812 */ /* 0x000fc800078ec0ff */
[----:B------:R-:W-:Y:S01]  /*08f0*/  LOP3.LUT R0, R0, 0x7f800000, RZ, 0xfc, !PT ;  /* 0x7f80000000007812 */ /* 0x000fe200078efcff */
[----:B------:R-:W-:Y:S06]  /*0900*/  BRA `(.L_x_13) ;  /* 0x0000000000047947 */ /* 0x000fec0003800000 */
.L_x_11:
[----:B------:R-:W-:-:S07]  /*0910*/  IMAD R0, R8, 0x800000, R0 ;  /* 0x0080000008007824 */ /* 0x000fce00078e0200 */
.L_x_13:
[----:B------:R-:W-:Y:S05]  /*0920*/  BSYNC.RECONVERGENT B2 ;  /* 0x0000000000027941 */ /* 0x000fea0003800200 */
.L_x_10:
[----:B------:R-:W-:Y:S05]  /*0930*/  BRA `(.L_x_14) ;  /* 0x0000000000207947 */ /* 0x000fea0003800000 */
.L_x_9:
[----:B------:R-:W-:-:S04]  /*0940*/  LOP3.LUT R0, R3, 0x80000000, R0, 0x48, !PT ;  /* 0x8000000003007812 */ /* 0x000fc800078e4800 */
[----:B------:R-:W-:Y:S01]  /*0950*/  LOP3.LUT R0, R0, 0x7f800000, RZ, 0xfc, !PT ;  /* 0x7f80000000007812 */ /* 0x000fe200078efcff */
[----:B------:R-:W-:Y:S06]  /*0960*/  BRA `(.L_x_14) ;  /* 0x0000000000147947 */ /* 0x000fec0003800000 */
.L_x_8:
[----:B------:R-:W-:Y:S01]  /*0970*/  LOP3.LUT R0, R3, 0x80000000, R0, 0x48, !PT ;  /* 0x8000000003007812 */ /* 0x000fe200078e4800 */
[----:B------:R-:W-:Y:S06]  /*0980*/  BRA `(.L_x_14) ;  /* 0x00000000000c7947 */ /* 0x000fec0003800000 */
.L_x_7:
[----:B------:R-:W0:Y:S01]  /*0990*/  MUFU.RSQ R0, -QNAN ;  /* 0xffc0000000007908 */ /* 0x000e220000001400 */
[----:B------:R-:W-:Y:S05]  /*09a0*/  BRA `(.L_x_14) ;  /* 0x0000000000047947 */ /* 0x000fea0003800000 */
.L_x_6:
[----:B------:R-:W-:-:S07]  /*09b0*/  FADD.FTZ R0, R0, R3 ;  /* 0x0000000300007221 */ /* 0x000fce0000010000 */
.L_x_14:
[----:B------:R-:W-:Y:S05]  /*09c0*/  BSYNC.RECONVERGENT B1 ;  /* 0x0000000000017941 */ /* 0x000fea0003800200 */
.L_x_4:
[----:B------:R-:W-:-:S04]  /*09d0*/  IMAD.MOV.U32 R7, RZ, RZ, 0x0 ;  /* 0x00000000ff077424 */ /* 0x000fc800078e00ff */
[----:B0-----:R-:W-:Y:S05]  /*09e0*/  RET.REL.NODEC R6 `(_Z6renderPfii) ;  /* 0xfffffff406847950 */ /* 0x001fea0003c3ffff */
.L_x_15:
[----:B------:R-:W-:-:S00]  /*09f0*/  BRA `(.L_x_15) ;  /* 0xfffffffc00fc7947 */ /* 0x000fc0000383ffff */
[----:B------:R-:W-:-:S00]  /*0a00*/  NOP ;  /* 0x0000000000007918 */ /* 0x000fc00000000000 */
[----:B------:R-:W-:-:S00]  /*0a10*/  NOP ;  /* 0x0000000000007918 */ /* 0x000fc00000000000 */
[----:B------:R-:W-:-:S00]  /*0a20*/  NOP ;  /* 0x0000000000007918 */ /* 0x000fc00000000000 */
[----:B------:R-:W-:-:S00]  /*0a30*/  NOP ;  /* 0x0000000000007918 */ /* 0x000fc00000000000 */
[----:B------:R-:W-:-:S00]  /*0a40*/  NOP ;  /* 0x0000000000007918 */ /* 0x000fc00000000000 */
[----:B------:R-:W-:-:S00]  /*0a50*/  NOP ;  /* 0x0000000000007918 */ /* 0x000fc00000000000 */
[----:B------:R-:W-:-:S00]  /*0a60*/  NOP ;  /* 0x0000000000007918 */ /* 0x000fc00000000000 */
[----:B------:R-:W-:-:S00]  /*0a70*/  NOP ;  /* 0x0000000000007918 */ /* 0x000fc00000000000 */
.L_x_16:


//--------------------- .nv.shared.reserved.0     --------------------------
	.section	.nv.shared.reserved.0,"aw",@nobits
	.weak		__nv_reservedSMEM_offset_0_alias
	.size		__nv_reservedSMEM_offset_0_alias, 0, 64
	.other		__nv_reservedSMEM_offset_0_alias,@"STO_CUDA_RESERVED_SHARED STV_DEFAULT"
__nv_reservedSMEM_offset_0_alias:
	.zero		0
	.zero		64


//--------------------- .nv.constant0._Z6renderPfii --------------------------
	.section	.nv.constant0._Z6renderPfii,"a",@progbits
	.sectionflags	@""
	.align	4
.nv.constant0._Z6renderPfii:
	.zero		912


//--------------------- SYMBOLS --------------------------

	.type		.nv.reservedSmem.offset0,@object
	.size		.nv.reservedSmem.offset0,0x4
